	.headerflags	@"EF_CUDA_TEXMODE_UNIFIED EF_CUDA_64BIT_ADDRESS EF_CUDA_ACCELERATORS EF_CUDA_SM90 EF_CUDA_VIRTUAL_SM(EF_CUDA_SM90)"
	.elftype	@"ET_EXEC"


//--------------------- .nv.info                  --------------------------
	.section	.nv.info,"",@"SHT_CUDA_INFO"
	.align	4


	//----- nvinfo : EIATTR_REGCOUNT
	.align		4
        /*0000*/ 	.byte	0x04, 0x2f
        /*0002*/ 	.short	(.L_1 - .L_0)
	.align		4
.L_0:
        /*0004*/ 	.word	index@(triton_poi_fused_cat_14)
        /*0008*/ 	.word	0x0000001e


	//----- nvinfo : EIATTR_MIN_STACK_SIZE
	.align		4
.L_1:
        /*000c*/ 	.byte	0x04, 0x12
        /*000e*/ 	.short	(.L_3 - .L_2)
	.align		4
.L_2:
        /*0010*/ 	.word	index@(triton_poi_fused_cat_14)
        /*0014*/ 	.word	0x00000000


	//----- nvinfo : EIATTR_FRAME_SIZE
	.align		4
.L_3:
        /*0018*/ 	.byte	0x04, 0x11
        /*001a*/ 	.short	(.L_5 - .L_4)
	.align		4
.L_4:
        /*001c*/ 	.word	index@(triton_poi_fused_cat_14)
        /*0020*/ 	.word	0x00000000


	//----- nvinfo : EIATTR_MIN_STACK_SIZE
	.align		4
.L_5:
        /*0024*/ 	.byte	0x04, 0x12
        /*0026*/ 	.short	(.L_7 - .L_6)
	.align		4
.L_6:
        /*0028*/ 	.word	index@(triton_poi_fused_cat_14)
        /*002c*/ 	.word	0x00000000
.L_7:


//--------------------- .nv.info.triton_poi_fused_cat_14 --------------------------
	.section	.nv.info.triton_poi_fused_cat_14,"",@"SHT_CUDA_INFO"
	.sectionflags	@""
	.align	4


	//----- nvinfo : EIATTR_CUDA_API_VERSION
	.align		4
        /*0000*/ 	.byte	0x04, 0x37
        /*0002*/ 	.short	(.L_9 - .L_8)
.L_8:
        /*0004*/ 	.word	0x0000007c


	//----- nvinfo : EIATTR_KPARAM_INFO
	.align		4
.L_9:
        /*0008*/ 	.byte	0x04, 0x17
        /*000a*/ 	.short	(.L_11 - .L_10)
.L_10:
        /*000c*/ 	.word	0x00000000
        /*0010*/ 	.short	0x0003
        /*0012*/ 	.short	0x0018
        /*0014*/ 	.byte	0x00, 0xf0, 0x11, 0x00


	//----- nvinfo : EIATTR_KPARAM_INFO
	.align		4
.L_11:
        /*0018*/ 	.byte	0x04, 0x17
        /*001a*/ 	.short	(.L_13 - .L_12)
.L_12:
        /*001c*/ 	.word	0x00000000
        /*0020*/ 	.short	0x0002
        /*0022*/ 	.short	0x0010
        /*0024*/ 	.byte	0x00, 0xf4, 0x21, 0x00


	//----- nvinfo : EIATTR_KPARAM_INFO
	.align		4
.L_13:
        /*0028*/ 	.byte	0x04, 0x17
        /*002a*/ 	.short	(.L_15 - .L_14)
.L_14:
        /*002c*/ 	.word	0x00000000
        /*0030*/ 	.short	0x0001
        /*0032*/ 	.short	0x0008
        /*0034*/ 	.byte	0x00, 0xf4, 0x21, 0x00


	//----- nvinfo : EIATTR_KPARAM_INFO
	.align		4
.L_15:
        /*0038*/ 	.byte	0x04, 0x17
        /*003a*/ 	.short	(.L_17 - .L_16)
.L_16:
        /*003c*/ 	.word	0x00000000
        /*0040*/ 	.short	0x0000
        /*0042*/ 	.short	0x0000
        /*0044*/ 	.byte	0x00, 0xf4, 0x21, 0x00


	//----- nvinfo : EIATTR_SPARSE_MMA_MASK
	.align		4
.L_17:
        /*0048*/ 	.byte	0x03, 0x50
        /*004a*/ 	.short	0x0000


	//----- nvinfo : EIATTR_MAXREG_COUNT
	.align		4
        /*004c*/ 	.byte	0x03, 0x1b
        /*004e*/ 	.short	0x00ff


	//----- nvinfo : EIATTR_EXIT_INSTR_OFFSETS
	.align		4
        /*0050*/ 	.byte	0x04, 0x1c
        /*0052*/ 	.short	(.L_19 - .L_18)


	//   ....[0]....
.L_18:
        /*0054*/ 	.word	0x000005f0


	//----- nvinfo : EIATTR_REQNTID
	.align		4
.L_19:
        /*0058*/ 	.byte	0x04, 0x10
        /*005a*/ 	.short	(.L_21 - .L_20)
.L_20:
        /*005c*/ 	.word	0x00000080
        /*0060*/ 	.word	0x00000001
        /*0064*/ 	.word	0x00000001


	//----- nvinfo : EIATTR_CBANK_PARAM_SIZE
	.align		4
.L_21:
        /*0068*/ 	.byte	0x03, 0x19
        /*006a*/ 	.short	0x001c


	//----- nvinfo : EIATTR_PARAM_CBANK
	.align		4
        /*006c*/ 	.byte	0x04, 0x0a
        /*006e*/ 	.short	(.L_23 - .L_22)
	.align		4
.L_22:
        /*0070*/ 	.word	index@(.nv.constant0.triton_poi_fused_cat_14)
        /*0074*/ 	.short	0x0210
        /*0076*/ 	.short	0x001c


	//----- nvinfo : EIATTR_SW_WAR
	.align		4
.L_23:
        /*0078*/ 	.byte	0x04, 0x36
        /*007a*/ 	.short	(.L_25 - .L_24)
.L_24:
        /*007c*/ 	.word	0x00000008
.L_25:


//--------------------- .nv.callgraph             --------------------------
	.section	.nv.callgraph,"",@"SHT_CUDA_CALLGRAPH"
	.align	4
	.sectionentsize	8
	.align		4
        /*0000*/ 	.word	0x00000000
	.align		4
        /*0004*/ 	.word	0xffffffff
	.align		4
        /*0008*/ 	.word	0x00000000
	.align		4
        /*000c*/ 	.word	0xfffffffe
	.align		4
        /*0010*/ 	.word	0x00000000
	.align		4
        /*0014*/ 	.word	0xfffffffd
	.align		4
        /*0018*/ 	.word	0x00000000
	.align		4
        /*001c*/ 	.word	0xfffffffc


//--------------------- .text.triton_poi_fused_cat_14 --------------------------
	.section	.text.triton_poi_fused_cat_14,"ax",@progbits
	.align	128
        .global         triton_poi_fused_cat_14
        .type           triton_poi_fused_cat_14,@function
        .size           triton_poi_fused_cat_14,(.L_x_1 - triton_poi_fused_cat_14)
        .other          triton_poi_fused_cat_14,@"STO_CUDA_ENTRY STV_DEFAULT"
triton_poi_fused_cat_14:
.text.triton_poi_fused_cat_14:
[----:B------:R-:W-:Y:S01]  /*0000*/  LDC R1, c[0x0][0x28] ;  /* 0x00000a00ff017b82 */ /* 0x000fe20000000800 */
[----:B------:R-:W1:Y:S01]  /*0010*/  S2R R0, SR_TID.X ;  /* 0x0000000000007919 */ /* 0x000e620000002100 */
[----:B------:R-:W-:Y:S01]  /*0020*/  ULDC.64 UR4, c[0x0][0x218] ;  /* 0x0000860000047ab9 */ /* 0x000fe20000000a00 */
[----:B------:R-:W2:Y:S01]  /*0030*/  S2R R3, SR_CTAID.X ;  /* 0x0000000000037919 */ /* 0x000ea20000002500 */
[----:B-1----:R-:W-:Y:S01]  /*0040*/  IMAD.SHL.U32 R0, R0, 0x4, RZ ;  /* 0x0000000400007824 */ /* 0x002fe200078e00ff */
[----:B--2---:R-:W-:-:S04]  /*0050*/  SHF.R.S32.HI R4, RZ, 0x15, R3 ;  /* 0x00000015ff047819 */ /* 0x004fc80000011403 */
[----:B------:R-:W-:Y:S02]  /*0060*/  LOP3.LUT R0, R0, 0x1fc, RZ, 0xc0, !PT ;  /* 0x000001fc00007812 */ /* 0x000fe400078ec0ff */
[----:B------:R-:W-:-:S03]  /*0070*/  SGXT R4, R4, 0x1 ;  /* 0x000000010404781a */ /* 0x000fc60000000200 */
[----:B------:R-:W-:-:S04]  /*0080*/  IMAD R0, R3, 0x400, R0 ;  /* 0x0000040003007824 */ /* 0x000fc800078e0200 */
[----:B------:R-:W-:Y:S01]  /*0090*/  VIADD R5, R0, 0x200 ;  /* 0x0000020000057836 */ /* 0x000fe20000000000 */
[----:B------:R-:W-:-:S04]  /*00a0*/  SHF.R.S32.HI R3, RZ, 0x1f, R0 ;  /* 0x0000001fff037819 */ /* 0x000fc80000011400 */
[----:B------:R-:W-:Y:S02]  /*00b0*/  LEA.HI R2, R3, R0, RZ, 0x6 ;  /* 0x0000000003027211 */ /* 0x000fe400078f30ff */
[----:B------:R-:W-:Y:S02]  /*00c0*/  SHF.R.S32.HI R8, RZ, 0x1f, R5 ;  /* 0x0000001fff087819 */ /* 0x000fe40000011405 */
[-C--:B------:R-:W-:Y:S02]  /*00d0*/  LEA.HI R4, R4, R5.reuse, RZ, 0x6 ;  /* 0x0000000504047211 */ /* 0x080fe400078f30ff */
[--C-:B------:R-:W-:Y:S02]  /*00e0*/  SHF.R.S32.HI R6, RZ, 0x6, R2.reuse ;  /* 0x00000006ff067819 */ /* 0x100fe40000011402 */
[----:B------:R-:W-:Y:S02]  /*00f0*/  SHF.R.S32.HI R9, RZ, 0x1f, R2 ;  /* 0x0000001fff097819 */ /* 0x000fe40000011402 */
[----:B------:R-:W-:-:S02]  /*0100*/  LEA.HI R10, R8, R5, RZ, 0x10 ;  /* 0x00000005080a7211 */ /* 0x000fc400078f80ff */
[--C-:B------:R-:W-:Y:S02]  /*0110*/  SHF.R.S32.HI R7, RZ, 0x6, R4.reuse ;  /* 0x00000006ff077819 */ /* 0x100fe40000011404 */
[----:B------:R-:W-:Y:S02]  /*0120*/  LEA.HI R9, R9, R6, RZ, 0xa ;  /* 0x0000000609097211 */ /* 0x000fe400078f50ff */
[----:B------:R-:W-:Y:S02]  /*0130*/  SHF.R.S32.HI R8, RZ, 0x1f, R4 ;  /* 0x0000001fff087819 */ /* 0x000fe40000011404 */
[----:B------:R-:W-:Y:S02]  /*0140*/  LOP3.LUT R9, R9, 0xfffffc00, RZ, 0xc0, !PT ;  /* 0xfffffc0009097812 */ /* 0x000fe400078ec0ff */
[----:B------:R-:W-:Y:S02]  /*0150*/  LEA.HI R8, R8, R7, RZ, 0xa ;  /* 0x0000000708087211 */ /* 0x000fe400078f50ff */
[----:B------:R-:W-:Y:S01]  /*0160*/  SHF.R.S32.HI R11, RZ, 0x10, R10 ;  /* 0x00000010ff0b7819 */ /* 0x000fe2000001140a */
[----:B------:R-:W-:Y:S01]  /*0170*/  IMAD.IADD R9, R6, 0x1, -R9 ;  /* 0x0000000106097824 */ /* 0x000fe200078e0a09 */
[----:B------:R-:W-:-:S02]  /*0180*/  LEA.HI R3, R3, R0, RZ, 0x10 ;  /* 0x0000000003037211 */ /* 0x000fc400078f80ff */
[----:B------:R-:W-:Y:S01]  /*0190*/  LOP3.LUT R8, R8, 0xfffffc00, RZ, 0xc0, !PT ;  /* 0xfffffc0008087812 */ /* 0x000fe200078ec0ff */
[----:B------:R-:W-:Y:S01]  /*01a0*/  IMAD.SHL.U32 R4, R11, 0x8000, RZ ;  /* 0x000080000b047824 */ /* 0x000fe200078e00ff */
[----:B------:R-:W-:Y:S02]  /*01b0*/  SHF.R.S32.HI R6, RZ, 0x10, R3 ;  /* 0x00000010ff067819 */ /* 0x000fe40000011403 */
[----:B------:R-:W-:Y:S01]  /*01c0*/  LOP3.LUT R10, R10, 0xffff0000, RZ, 0xc0, !PT ;  /* 0xffff00000a0a7812 */ /* 0x000fe200078ec0ff */
[----:B------:R-:W-:Y:S01]  /*01d0*/  IMAD.IADD R8, R7, 0x1, -R8 ;  /* 0x0000000107087824 */ /* 0x000fe200078e0a08 */
[----:B------:R-:W-:Y:S01]  /*01e0*/  LOP3.LUT R11, R2, 0xffffffc0, RZ, 0xc0, !PT ;  /* 0xffffffc0020b7812 */ /* 0x000fe200078ec0ff */
[----:B------:R-:W-:Y:S01]  /*01f0*/  IMAD.SHL.U32 R6, R6, 0x8000, RZ ;  /* 0x0000800006067824 */ /* 0x000fe200078e00ff */
[----:B------:R-:W-:Y:S01]  /*0200*/  LOP3.LUT R13, R3, 0xffff0000, RZ, 0xc0, !PT ;  /* 0xffff0000030d7812 */ /* 0x000fe200078ec0ff */
[----:B------:R-:W-:Y:S01]  /*0210*/  IMAD.SHL.U32 R12, R8, 0x40, RZ ;  /* 0x00000040080c7824 */ /* 0x000fe200078e00ff */
[----:B------:R-:W1:Y:S01]  /*0220*/  LDC.64 R2, c[0x0][0x210] ;  /* 0x00008400ff027b82 */ /* 0x000e620000000a00 */
[----:B------:R-:W-:Y:S01]  /*0230*/  IADD3 R5, R4, R5, -R10 ;  /* 0x0000000504057210 */ /* 0x000fe20007ffe80a */
[----:B------:R-:W-:Y:S01]  /*0240*/  IMAD.IADD R11, R0, 0x1, -R11 ;  /* 0x00000001000b7824 */ /* 0x000fe200078e0a0b */
[----:B------:R-:W-:Y:S01]  /*0250*/  IADD3 R7, R6, R0, -R13 ;  /* 0x0000000006077210 */ /* 0x000fe20007ffe80d */
[----:B------:R-:W-:Y:S01]  /*0260*/  IMAD.SHL.U32 R10, R9, 0x40, RZ ;  /* 0x00000040090a7824 */ /* 0x000fe200078e00ff */
[----:B------:R-:W-:-:S02]  /*0270*/  SHF.R.S32.HI R13, RZ, 0x1f, R6 ;  /* 0x0000001fff0d7819 */ /* 0x000fc40000011406 */
[----:B------:R-:W-:Y:S02]  /*0280*/  SHF.R.S32.HI R14, RZ, 0x1f, R11 ;  /* 0x0000001fff0e7819 */ /* 0x000fe4000001140b */
[-C--:B------:R-:W-:Y:S02]  /*0290*/  IADD3 R15, P2, P3, R10, R11.reuse, R6 ;  /* 0x0000000b0a0f7210 */ /* 0x080fe40007b5e006 */
[--C-:B------:R-:W-:Y:S02]  /*02a0*/  IADD3 R6, P4, P5, R12, R11, R4.reuse ;  /* 0x0000000b0c067210 */ /* 0x100fe40007d9e004 */
[----:B------:R-:W-:Y:S02]  /*02b0*/  SHF.R.S32.HI R4, RZ, 0x1f, R4 ;  /* 0x0000001fff047819 */ /* 0x000fe40000011404 */
[----:B------:R-:W-:Y:S02]  /*02c0*/  SHF.R.S32.HI R11, RZ, 0x1f, R12 ;  /* 0x0000001fff0b7819 */ /* 0x000fe4000001140c */
[----:B------:R-:W-:-:S02]  /*02d0*/  SHF.R.S32.HI R10, RZ, 0x1f, R10 ;  /* 0x0000001fff0a7819 */ /* 0x000fc4000001140a */
[----:B------:R-:W-:Y:S02]  /*02e0*/  ISETP.GT.AND P1, PT, R9, 0x1ff, PT ;  /* 0x000001ff0900780c */ /* 0x000fe40003f24270 */
[-C--:B------:R-:W-:Y:S02]  /*02f0*/  IADD3.X R11, R11, R14.reuse, R4, P4, P5 ;  /* 0x0000000e0b0b7210 */ /* 0x080fe400027ea404 */
[----:B------:R-:W-:Y:S02]  /*0300*/  IADD3.X R10, R10, R14, R13, P2, P3 ;  /* 0x0000000e0a0a7210 */ /* 0x000fe400017e640d */
[----:B------:R-:W-:Y:S02]  /*0310*/  CS2R R12, SRZ ;  /* 0x00000000000c7805 */ /* 0x000fe4000001ff00 */
[----:B------:R-:W-:Y:S01]  /*0320*/  LEA R22, P4, R15, UR4, 0x2 ;  /* 0x000000040f167c11 */ /* 0x000fe2000f8810ff */
[----:B-1----:R-:W-:Y:S01]  /*0330*/  IMAD.WIDE R24, R7, 0x4, R2 ;  /* 0x0000000407187825 */ /* 0x002fe200078e0202 */
[----:B------:R-:W-:-:S02]  /*0340*/  ISETP.GE.AND P0, PT, R9, 0x200, PT ;  /* 0x000002000900780c */ /* 0x000fc40003f06270 */
[----:B------:R-:W-:Y:S01]  /*0350*/  LEA R20, P5, R6, UR4, 0x2 ;  /* 0x0000000406147c11 */ /* 0x000fe2000f8a10ff */
[----:B------:R-:W-:Y:S01]  /*0360*/  IMAD.WIDE R26, R5, 0x4, R2 ;  /* 0x00000004051a7825 */ /* 0x000fe200078e0202 */
[C---:B------:R-:W-:Y:S02]  /*0370*/  ISETP.GE.AND P3, PT, R8.reuse, 0x200, PT ;  /* 0x000002000800780c */ /* 0x040fe40003f66270 */
[----:B------:R-:W-:Y:S02]  /*0380*/  LEA.HI.X R23, R15, UR5, R10, 0x2, P4 ;  /* 0x000000050f177c11 */ /* 0x000fe4000a0f140a */
[----:B------:R-:W-:Y:S02]  /*0390*/  CS2R R14, SRZ ;  /* 0x00000000000e7805 */ /* 0x000fe4000001ff00 */
[----:B------:R-:W-:Y:S02]  /*03a0*/  ISETP.GT.AND P2, PT, R8, 0x1ff, PT ;  /* 0x000001ff0800780c */ /* 0x000fe40003f44270 */
[----:B------:R-:W-:-:S02]  /*03b0*/  CS2R R8, SRZ ;  /* 0x0000000000087805 */ /* 0x000fc4000001ff00 */
[----:B------:R-:W-:Y:S02]  /*03c0*/  LEA.HI.X R21, R6, UR5, R11, 0x2, P5 ;  /* 0x0000000506157c11 */ /* 0x000fe4000a8f140b */
[----:B------:R-:W-:Y:S01]  /*03d0*/  CS2R R10, SRZ ;  /* 0x00000000000a7805 */ /* 0x000fe2000001ff00 */
[----:B------:R-:W-:Y:S01]  /*03e0*/  ULDC.64 UR4, c[0x0][0x208] ;  /* 0x0000820000047ab9 */ /* 0x000fe20000000a00 */
[----:B------:R-:W-:Y:S01]  /*03f0*/  CS2R R16, SRZ ;  /* 0x0000000000107805 */ /* 0x000fe2000001ff00 */
[----:B------:R-:W2:Y:S01]  /*0400*/  @P1 LDG.E.128 R12, desc[UR4][R22.64+-0x20000] ;  /* 0xfe000004160c1981 */ /* 0x000ea2000c1e1d00 */
[----:B------:R-:W-:Y:S02]  /*0410*/  CS2R R18, SRZ ;  /* 0x0000000000127805 */ /* 0x000fe4000001ff00 */
[----:B------:R-:W-:Y:S02]  /*0420*/  CS2R R4, SRZ ;  /* 0x0000000000047805 */ /* 0x000fe4000001ff00 */
[----:B------:R-:W-:Y:S01]  /*0430*/  CS2R R6, SRZ ;  /* 0x0000000000067805 */ /* 0x000fe2000001ff00 */
[----:B------:R-:W3:Y:S01]  /*0440*/  @!P0 LDG.E.128 R8, desc[UR4][R24.64] ;  /* 0x0000000418088981 */ /* 0x000ee2000c1e1d00 */
[----:B------:R-:W1:Y:S03]  /*0450*/  LDC.64 R2, c[0x0][0x220] ;  /* 0x00008800ff027b82 */ /* 0x000e660000000a00 */
[----:B------:R-:W4:Y:S04]  /*0460*/  @!P3 LDG.E.128 R16, desc[UR4][R26.64] ;  /* 0x000000041a10b981 */ /* 0x000f28000c1e1d00 */
[----:B------:R-:W5:Y:S01]  /*0470*/  @P2 LDG.E.128 R4, desc[UR4][R20.64+-0x20000] ;  /* 0xfe00000414042981 */ /* 0x000f62000c1e1d00 */
[----:B-1----:R-:W-:Y:S01]  /*0480*/  IMAD.WIDE R2, R0, 0x4, R2 ;  /* 0x0000000400027825 */ /* 0x002fe200078e0202 */
[----:B--2---:R-:W-:-:S02]  /*0490*/  SEL R23, R12, RZ, P1 ;  /* 0x000000ff0c177207 */ /* 0x004fc40000800000 */
[----:B------:R-:W-:Y:S02]  /*04a0*/  SEL R12, R13, RZ, P1 ;  /* 0x000000ff0d0c7207 */ /* 0x000fe40000800000 */
[----:B------:R-:W-:Y:S02]  /*04b0*/  SEL R13, R14, RZ, P1 ;  /* 0x000000ff0e0d7207 */ /* 0x000fe40000800000 */
[----:B---3--:R-:W-:Y:S02]  /*04c0*/  SEL R8, R8, RZ, !P0 ;  /* 0x000000ff08087207 */ /* 0x008fe40004000000 */
[----:B------:R-:W-:Y:S02]  /*04d0*/  SEL R9, R9, RZ, !P0 ;  /* 0x000000ff09097207 */ /* 0x000fe40004000000 */
[----:B------:R-:W-:Y:S02]  /*04e0*/  SEL R10, R10, RZ, !P0 ;  /* 0x000000ff0a0a7207 */ /* 0x000fe40004000000 */
[----:B------:R-:W-:-:S02]  /*04f0*/  SEL R11, R11, RZ, !P0 ;  /* 0x000000ff0b0b7207 */ /* 0x000fc40004000000 */
[----:B------:R-:W-:Y:S02]  /*0500*/  SEL R14, R15, RZ, P1 ;  /* 0x000000ff0f0e7207 */ /* 0x000fe40000800000 */
[----:B----4-:R-:W-:Y:S02]  /*0510*/  SEL R16, R16, RZ, !P3 ;  /* 0x000000ff10107207 */ /* 0x010fe40005800000 */
[----:B------:R-:W-:Y:S02]  /*0520*/  SEL R17, R17, RZ, !P3 ;  /* 0x000000ff11117207 */ /* 0x000fe40005800000 */
[----:B------:R-:W-:Y:S02]  /*0530*/  SEL R18, R18, RZ, !P3 ;  /* 0x000000ff12127207 */ /* 0x000fe40005800000 */
[----:B------:R-:W-:Y:S02]  /*0540*/  SEL R19, R19, RZ, !P3 ;  /* 0x000000ff13137207 */ /* 0x000fe40005800000 */
[----:B-----5:R-:W-:-:S02]  /*0550*/  @P3 SEL R16, R4, RZ, P2 ;  /* 0x000000ff04103207 */ /* 0x020fc40001000000 */
[----:B------:R-:W-:Y:S02]  /*0560*/  @P3 SEL R17, R5, RZ, P2 ;  /* 0x000000ff05113207 */ /* 0x000fe40001000000 */
[----:B------:R-:W-:Y:S02]  /*0570*/  @P3 SEL R18, R6, RZ, P2 ;  /* 0x000000ff06123207 */ /* 0x000fe40001000000 */
[----:B------:R-:W-:Y:S02]  /*0580*/  @P3 SEL R19, R7, RZ, P2 ;  /* 0x000000ff07133207 */ /* 0x000fe40001000000 */
[----:B------:R-:W-:Y:S02]  /*0590*/  SEL R8, R8, R23, !P0 ;  /* 0x0000001708087207 */ /* 0x000fe40004000000 */
[----:B------:R-:W-:Y:S01]  /*05a0*/  SEL R9, R9, R12, !P0 ;  /* 0x0000000c09097207 */ /* 0x000fe20004000000 */
[----:B------:R-:W-:Y:S01]  /*05b0*/  STG.E.128 desc[UR4][R2.64+0x800], R16 ;  /* 0x0008001002007986 */ /* 0x000fe2000c101d04 */
[----:B------:R-:W-:-:S02]  /*05c0*/  SEL R10, R10, R13, !P0 ;  /* 0x0000000d0a0a7207 */ /* 0x000fc40004000000 */
[----:B------:R-:W-:-:S05]  /*05d0*/  SEL R11, R11, R14, !P0 ;  /* 0x0000000e0b0b7207 */ /* 0x000fca0004000000 */
[----:B------:R-:W-:Y:S01]  /*05e0*/  STG.E.128 desc[UR4][R2.64], R8 ;  /* 0x0000000802007986 */ /* 0x000fe2000c101d04 */
[----:B------:R-:W-:Y:S05]  /*05f0*/  EXIT ;  /* 0x000000000000794d */ /* 0x000fea0003800000 */
.L_x_0:
[----:B------:R-:W-:-:S00]  /*0600*/  BRA `(.L_x_0) ;  /* 0xfffffffc00fc7947 */ /* 0x000fc0000383ffff */
[----:B------:R-:W-:-:S00]  /*0610*/  NOP ;  /* 0x0000000000007918 */ /* 0x000fc00000000000 */
        /* <DEDUP_REMOVED lines=14> */
.L_x_1:


//--------------------- .nv.constant0.triton_poi_fused_cat_14 --------------------------
	.section	.nv.constant0.triton_poi_fused_cat_14,"a",@progbits
	.sectionflags	@""
	.align	4
.nv.constant0.triton_poi_fused_cat_14:
	.zero		556
